	.headerflags	@"EF_CUDA_TEXMODE_UNIFIED EF_CUDA_64BIT_ADDRESS EF_CUDA_ACCELERATORS EF_CUDA_SM90 EF_CUDA_VIRTUAL_SM(EF_CUDA_SM90)"
	.elftype	@"ET_EXEC"


//--------------------- .nv.info                  --------------------------
	.section	.nv.info,"",@"SHT_CUDA_INFO"
	.align	4


	//----- nvinfo : EIATTR_REGCOUNT
	.align		4
        /*0000*/ 	.byte	0x04, 0x2f
        /*0002*/ 	.short	(.L_3 - .L_2)
	.align		4
.L_2:
        /*0004*/ 	.word	index@(triton_poi_fused__native_batch_norm_legit_no_training_add_convolution_relu_threshold_backward_18)
        /*0008*/ 	.word	0x00000020


	//----- nvinfo : EIATTR_MIN_STACK_SIZE
	.align		4
.L_3:
        /*000c*/ 	.byte	0x04, 0x12
        /*000e*/ 	.short	(.L_5 - .L_4)
	.align		4
.L_4:
        /*0010*/ 	.word	index@(triton_poi_fused__native_batch_norm_legit_no_training_add_convolution_relu_threshold_backward_18)
        /*0014*/ 	.word	0x00000000


	//----- nvinfo : EIATTR_FRAME_SIZE
	.align		4
.L_5:
        /*0018*/ 	.byte	0x04, 0x11
        /*001a*/ 	.short	(.L_7 - .L_6)
	.align		4
.L_6:
        /*001c*/ 	.word	index@(triton_poi_fused__native_batch_norm_legit_no_training_add_convolution_relu_threshold_backward_18)
        /*0020*/ 	.word	0x00000000


	//----- nvinfo : EIATTR_MIN_STACK_SIZE
	.align		4
.L_7:
        /*0024*/ 	.byte	0x04, 0x12
        /*0026*/ 	.short	(.L_9 - .L_8)
	.align		4
.L_8:
        /*0028*/ 	.word	index@(triton_poi_fused__native_batch_norm_legit_no_training_add_convolution_relu_threshold_backward_18)
        /*002c*/ 	.word	0x00000000
.L_9:


//--------------------- .nv.info.triton_poi_fused__native_batch_norm_legit_no_training_add_convolution_relu_threshold_backward_18 --------------------------
	.section	.nv.info.triton_poi_fused__native_batch_norm_legit_no_training_add_convolution_relu_threshold_backward_18,"",@"SHT_CUDA_INFO"
	.sectionflags	@""
	.align	4


	//----- nvinfo : EIATTR_CUDA_API_VERSION
	.align		4
        /*0000*/ 	.byte	0x04, 0x37
        /*0002*/ 	.short	(.L_11 - .L_10)
.L_10:
        /*0004*/ 	.word	0x0000007c


	//----- nvinfo : EIATTR_KPARAM_INFO
	.align		4
.L_11:
        /*0008*/ 	.byte	0x04, 0x17
        /*000a*/ 	.short	(.L_13 - .L_12)
.L_12:
        /*000c*/ 	.word	0x00000000
        /*0010*/ 	.short	0x0009
        /*0012*/ 	.short	0x0048
        /*0014*/ 	.byte	0x00, 0xf0, 0x11, 0x00


	//----- nvinfo : EIATTR_KPARAM_INFO
	.align		4
.L_13:
        /*0018*/ 	.byte	0x04, 0x17
        /*001a*/ 	.short	(.L_15 - .L_14)
.L_14:
        /*001c*/ 	.word	0x00000000
        /*0020*/ 	.short	0x0008
        /*0022*/ 	.short	0x0040
        /*0024*/ 	.byte	0x00, 0xf4, 0x21, 0x00


	//----- nvinfo : EIATTR_KPARAM_INFO
	.align		4
.L_15:
        /*0028*/ 	.byte	0x04, 0x17
        /*002a*/ 	.short	(.L_17 - .L_16)
.L_16:
        /*002c*/ 	.word	0x00000000
        /*0030*/ 	.short	0x0007
        /*0032*/ 	.short	0x0038
        /*0034*/ 	.byte	0x00, 0xf4, 0x21, 0x00


	//----- nvinfo : EIATTR_KPARAM_INFO
	.align		4
.L_17:
        /*0038*/ 	.byte	0x04, 0x17
        /*003a*/ 	.short	(.L_19 - .L_18)
.L_18:
        /*003c*/ 	.word	0x00000000
        /*0040*/ 	.short	0x0006
        /*0042*/ 	.short	0x0030
        /*0044*/ 	.byte	0x00, 0xf4, 0x21, 0x00


	//----- nvinfo : EIATTR_KPARAM_INFO
	.align		4
.L_19:
        /*0048*/ 	.byte	0x04, 0x17
        /*004a*/ 	.short	(.L_21 - .L_20)
.L_20:
        /*004c*/ 	.word	0x00000000
        /*0050*/ 	.short	0x0005
        /*0052*/ 	.short	0x0028
        /*0054*/ 	.byte	0x00, 0xf4, 0x21, 0x00


	//----- nvinfo : EIATTR_KPARAM_INFO
	.align		4
.L_21:
        /*0058*/ 	.byte	0x04, 0x17
        /*005a*/ 	.short	(.L_23 - .L_22)
.L_22:
        /*005c*/ 	.word	0x00000000
        /*0060*/ 	.short	0x0004
        /*0062*/ 	.short	0x0020
        /*0064*/ 	.byte	0x00, 0xf4, 0x21, 0x00


	//----- nvinfo : EIATTR_KPARAM_INFO
	.align		4
.L_23:
        /*0068*/ 	.byte	0x04, 0x17
        /*006a*/ 	.short	(.L_25 - .L_24)
.L_24:
        /*006c*/ 	.word	0x00000000
        /*0070*/ 	.short	0x0003
        /*0072*/ 	.short	0x0018
        /*0074*/ 	.byte	0x00, 0xf4, 0x21, 0x00


	//----- nvinfo : EIATTR_KPARAM_INFO
	.align		4
.L_25:
        /*0078*/ 	.byte	0x04, 0x17
        /*007a*/ 	.short	(.L_27 - .L_26)
.L_26:
        /*007c*/ 	.word	0x00000000
        /*0080*/ 	.short	0x0002
        /*0082*/ 	.short	0x0010
        /*0084*/ 	.byte	0x00, 0xf4, 0x21, 0x00


	//----- nvinfo : EIATTR_KPARAM_INFO
	.align		4
.L_27:
        /*0088*/ 	.byte	0x04, 0x17
        /*008a*/ 	.short	(.L_29 - .L_28)
.L_28:
        /*008c*/ 	.word	0x00000000
        /*0090*/ 	.short	0x0001
        /*0092*/ 	.short	0x0008
        /*0094*/ 	.byte	0x00, 0xf4, 0x21, 0x00


	//----- nvinfo : EIATTR_KPARAM_INFO
	.align		4
.L_29:
        /*0098*/ 	.byte	0x04, 0x17
        /*009a*/ 	.short	(.L_31 - .L_30)
.L_30:
        /*009c*/ 	.word	0x00000000
        /*00a0*/ 	.short	0x0000
        /*00a2*/ 	.short	0x0000
        /*00a4*/ 	.byte	0x00, 0xf4, 0x21, 0x00


	//----- nvinfo : EIATTR_SPARSE_MMA_MASK
	.align		4
.L_31:
        /*00a8*/ 	.byte	0x03, 0x50
        /*00aa*/ 	.short	0x0000


	//----- nvinfo : EIATTR_MAXREG_COUNT
	.align		4
        /*00ac*/ 	.byte	0x03, 0x1b
        /*00ae*/ 	.short	0x00ff


	//----- nvinfo : EIATTR_EXIT_INSTR_OFFSETS
	.align		4
        /*00b0*/ 	.byte	0x04, 0x1c
        /*00b2*/ 	.short	(.L_33 - .L_32)


	//   ....[0]....
.L_32:
        /*00b4*/ 	.word	0x00000a70


	//----- nvinfo : EIATTR_REQNTID
	.align		4
.L_33:
        /*00b8*/ 	.byte	0x04, 0x10
        /*00ba*/ 	.short	(.L_35 - .L_34)
.L_34:
        /*00bc*/ 	.word	0x00000080
        /*00c0*/ 	.word	0x00000001
        /*00c4*/ 	.word	0x00000001


	//----- nvinfo : EIATTR_CBANK_PARAM_SIZE
	.align		4
.L_35:
        /*00c8*/ 	.byte	0x03, 0x19
        /*00ca*/ 	.short	0x004c


	//----- nvinfo : EIATTR_PARAM_CBANK
	.align		4
        /*00cc*/ 	.byte	0x04, 0x0a
        /*00ce*/ 	.short	(.L_37 - .L_36)
	.align		4
.L_36:
        /*00d0*/ 	.word	index@(.nv.constant0.triton_poi_fused__native_batch_norm_legit_no_training_add_convolution_relu_threshold_backward_18)
        /*00d4*/ 	.short	0x0210
        /*00d6*/ 	.short	0x004c


	//----- nvinfo : EIATTR_SW_WAR
	.align		4
.L_37:
        /*00d8*/ 	.byte	0x04, 0x36
        /*00da*/ 	.short	(.L_39 - .L_38)
.L_38:
        /*00dc*/ 	.word	0x00000008
.L_39:


//--------------------- .nv.callgraph             --------------------------
	.section	.nv.callgraph,"",@"SHT_CUDA_CALLGRAPH"
	.align	4
	.sectionentsize	8
	.align		4
        /*0000*/ 	.word	0x00000000
	.align		4
        /*0004*/ 	.word	0xffffffff
	.align		4
        /*0008*/ 	.word	0x00000000
	.align		4
        /*000c*/ 	.word	0xfffffffe
	.align		4
        /*0010*/ 	.word	0x00000000
	.align		4
        /*0014*/ 	.word	0xfffffffd
	.align		4
        /*0018*/ 	.word	0x00000000
	.align		4
        /*001c*/ 	.word	0xfffffffc


//--------------------- .nv.constant4             --------------------------
	.section	.nv.constant4,"a",@progbits
	.align	8
	.align		8
.nv.constant4:
        /*0000*/ 	.dword	_$_str
	.align		8
        /*0008*/ 	.dword	_$_str_$_2


//--------------------- .text.triton_poi_fused__native_batch_norm_legit_no_training_add_convolution_relu_threshold_backward_18 --------------------------
	.section	.text.triton_poi_fused__native_batch_norm_legit_no_training_add_convolution_relu_threshold_backward_18,"ax",@progbits
	.sectionflags	@"SHF_BARRIERS=1"
	.align	128
        .global         triton_poi_fused__native_batch_norm_legit_no_training_add_convolution_relu_threshold_backward_18
        .type           triton_poi_fused__native_batch_norm_legit_no_training_add_convolution_relu_threshold_backward_18,@function
        .size           triton_poi_fused__native_batch_norm_legit_no_training_add_convolution_relu_threshold_backward_18,(.L_x_1 - triton_poi_fused__native_batch_norm_legit_no_training_add_convolution_relu_threshold_backward_18)
        .other          triton_poi_fused__native_batch_norm_legit_no_training_add_convolution_relu_threshold_backward_18,@"STO_CUDA_ENTRY STV_DEFAULT"
triton_poi_fused__native_batch_norm_legit_no_training_add_convolution_relu_threshold_backward_18:
.text.triton_poi_fused__native_batch_norm_legit_no_training_add_convolution_relu_threshold_backward_18:
[----:B------:R-:W-:Y:S01]  /*0000*/  LDC R1, c[0x0][0x28] ;  /* 0x00000a00ff017b82 */ /* 0x000fe20000000800 */
[----:B------:R-:W1:Y:S07]  /*0010*/  S2R R3, SR_TID.X ;  /* 0x0000000000037919 */ /* 0x000e6e0000002100 */
[----:B------:R-:W2:Y:S01]  /*0020*/  LDC.64 R6, c[0x0][0x228] ;  /* 0x00008a00ff067b82 */ /* 0x000ea20000000a00 */
[----:B------:R-:W-:Y:S01]  /*0030*/  ULDC.64 UR6, c[0x0][0x208] ;  /* 0x0000820000067ab9 */ /* 0x000fe20000000a00 */
[----:B------:R-:W3:Y:S06]  /*0040*/  S2R R0, SR_CTAID.X ;  /* 0x0000000000007919 */ /* 0x000eec0000002500 */
[----:B------:R-:W4:Y:S08]  /*0050*/  LDC.64 R26, c[0x0][0x210] ;  /* 0x00008400ff1a7b82 */ /* 0x000f300000000a00 */
[----:B------:R-:W5:Y:S08]  /*0060*/  LDC.64 R8, c[0x0][0x218] ;  /* 0x00008600ff087b82 */ /* 0x000f700000000a00 */
[----:B------:R-:W2:Y:S08]  /*0070*/  LDC.64 R10, c[0x0][0x220] ;  /* 0x00008800ff0a7b82 */ /* 0x000eb00000000a00 */
[----:B------:R-:W5:Y:S01]  /*0080*/  LDC.64 R18, c[0x0][0x230] ;  /* 0x00008c00ff127b82 */ /* 0x000f620000000a00 */
[----:B-1----:R-:W-:-:S07]  /*0090*/  IMAD.SHL.U32 R16, R3, 0x8, RZ ;  /* 0x0000000803107824 */ /* 0x002fce00078e00ff */
[----:B------:R-:W1:Y:S01]  /*00a0*/  S2UR UR5, SR_CgaCtaId ;  /* 0x00000000000579c3 */ /* 0x000e620000008800 */
[----:B---3--:R-:W-:Y:S01]  /*00b0*/  IMAD.SHL.U32 R17, R0, 0x400, RZ ;  /* 0x0000040000117824 */ /* 0x008fe200078e00ff */
[----:B------:R-:W-:Y:S01]  /*00c0*/  SHF.R.S32.HI R5, RZ, 0x15, R0 ;  /* 0x00000015ff057819 */ /* 0x000fe20000011400 */
[----:B------:R-:W-:Y:S01]  /*00d0*/  UMOV UR4, 0x400 ;  /* 0x0000040000047882 */ /* 0x000fe20000000000 */
[----:B------:R-:W-:Y:S01]  /*00e0*/  LOP3.LUT R16, R16, 0x3f8, RZ, 0xc0, !PT ;  /* 0x000003f810107812 */ /* 0x000fe200078ec0ff */
[----:B------:R-:W-:Y:S01]  /*00f0*/  ULDC.64 UR8, c[0x0][0x250] ;  /* 0x0000940000087ab9 */ /* 0x000fe20000000a00 */
[----:B------:R-:W-:Y:S02]  /*0100*/  SGXT R5, R5, 0x1 ;  /* 0x000000010505781a */ /* 0x000fe40000000200 */
[----:B------:R-:W-:-:S04]  /*0110*/  LOP3.LUT R0, R17, R16, RZ, 0xfc, !PT ;  /* 0x0000001011007212 */ /* 0x000fc800078efcff */
[----:B------:R-:W-:-:S04]  /*0120*/  LEA.HI R5, R5, R0, RZ, 0x6 ;  /* 0x0000000005057211 */ /* 0x000fc800078f30ff */
[--C-:B------:R-:W-:Y:S02]  /*0130*/  SHF.R.S32.HI R29, RZ, 0x6, R5.reuse ;  /* 0x00000006ff1d7819 */ /* 0x100fe40000011405 */
[----:B------:R-:W-:Y:S01]  /*0140*/  SHF.R.S32.HI R2, RZ, 0x1f, R5 ;  /* 0x0000001fff027819 */ /* 0x000fe20000011405 */
[----:B----4-:R-:W-:Y:S01]  /*0150*/  IMAD.WIDE R20, R0, 0x4, R26 ;  /* 0x0000000400147825 */ /* 0x010fe200078e021a */
[----:B------:R-:W3:Y:S02]  /*0160*/  LDC.64 R4, c[0x0][0x238] ;  /* 0x00008e00ff047b82 */ /* 0x000ee40000000a00 */
[----:B------:R-:W-:Y:S02]  /*0170*/  LEA.HI R2, R2, R29, RZ, 0x9 ;  /* 0x0000001d02027211 */ /* 0x000fe400078f48ff */
[----:B------:R-:W4:Y:S02]  /*0180*/  LDG.E.128 R12, desc[UR6][R20.64] ;  /* 0x00000006140c7981 */ /* 0x000f24000c1e1d00 */
[----:B------:R-:W-:-:S05]  /*0190*/  LOP3.LUT R2, R2, 0xfffffe00, RZ, 0xc0, !PT ;  /* 0xfffffe0002027812 */ /* 0x000fca00078ec0ff */
[----:B------:R-:W-:Y:S01]  /*01a0*/  IMAD.IADD R29, R29, 0x1, -R2 ;  /* 0x000000011d1d7824 */ /* 0x000fe200078e0a02 */
[----:B------:R-:W4:Y:S03]  /*01b0*/  LDG.E.128 R20, desc[UR6][R20.64+0x10] ;  /* 0x0000100614147981 */ /* 0x000f26000c1e1d00 */
[----:B--2---:R-:W-:-:S04]  /*01c0*/  IMAD.WIDE R6, R29, 0x4, R6 ;  /* 0x000000041d067825 */ /* 0x004fc800078e0206 */
[C---:B-----5:R-:W-:Y:S02]  /*01d0*/  IMAD.WIDE R8, R29.reuse, 0x4, R8 ;  /* 0x000000041d087825 */ /* 0x060fe400078e0208 */
[----:B------:R-:W2:Y:S04]  /*01e0*/  LDG.E.EL R6, desc[UR6][R6.64] ;  /* 0x0000000606067981 */ /* 0x000ea8000c2e1900 */
[----:B------:R-:W4:Y:S01]  /*01f0*/  LDG.E.EL R8, desc[UR6][R8.64] ;  /* 0x0000000608087981 */ /* 0x000f22000c2e1900 */
[C---:B0-----:R-:W-:Y:S02]  /*0200*/  IMAD.WIDE R24, R29.reuse, 0x4, R10 ;  /* 0x000000041d187825 */ /* 0x041fe400078e020a */
[----:B------:R-:W0:Y:S02]  /*0210*/  LDC.64 R10, c[0x0][0x240] ;  /* 0x00009000ff0a7b82 */ /* 0x000e240000000a00 */
[----:B------:R-:W-:-:S02]  /*0220*/  IMAD.WIDE R18, R29, 0x4, R18 ;  /* 0x000000041d127825 */ /* 0x000fc400078e0212 */
[----:B------:R-:W5:Y:S02]  /*0230*/  LDG.E.EL R24, desc[UR6][R24.64] ;  /* 0x0000000618187981 */ /* 0x000f64000c2e1900 */
[----:B---3--:R-:W-:Y:S02]  /*0240*/  IMAD.WIDE R28, R29, 0x4, R4 ;  /* 0x000000041d1c7825 */ /* 0x008fe400078e0204 */
[----:B------:R-:W3:Y:S04]  /*0250*/  LDG.E.EL R18, desc[UR6][R18.64] ;  /* 0x0000000612127981 */ /* 0x000ee8000c2e1900 */
[----:B------:R0:W3:Y:S02]  /*0260*/  LDG.E.EL R2, desc[UR6][R28.64] ;  /* 0x000000061c027981 */ /* 0x0000e4000c2e1900 */
[----:B0-----:R-:W-:Y:S01]  /*0270*/  IMAD.WIDE R10, R0, 0x4, R10 ;  /* 0x00000004000a7825 */ /* 0x001fe200078e020a */
[----:B-1----:R-:W-:-:S03]  /*0280*/  UPRMT UR4, UR5, 0x654, UR4 ;  /* 0x0000065405047896 */ /* 0x002fc60008000004 */
[----:B------:R-:W-:-:S03]  /*0290*/  IMAD.MOV.U32 R28, RZ, RZ, 0x3e800000 ;  /* 0x3e800000ff1c7424 */ /* 0x000fc600078e00ff */
[----:B------:R-:W-:Y:S01]  /*02a0*/  LEA R16, R16, UR4, 0x2 ;  /* 0x0000000410107c11 */ /* 0x000fe2000f8e10ff */
[----:B------:R-:W-:-:S05]  /*02b0*/  IMAD.SHL.U32 R29, R3, 0x4, RZ ;  /* 0x00000004031d7824 */ /* 0x000fca00078e00ff */
[----:B------:R-:W-:Y:S01]  /*02c0*/  LOP3.LUT R29, R29, 0x1fc, RZ, 0xc0, !PT ;  /* 0x000001fc1d1d7812 */ /* 0x000fe200078ec0ff */
[----:B--2---:R-:W-:Y:S02]  /*02d0*/  FADD R9, R6, 9.9999997473787516356e-06 ;  /* 0x3727c5ac06097421 */ /* 0x004fe40000000000 */
[----:B------:R-:W2:Y:S02]  /*02e0*/  LDG.E.128 R4, desc[UR6][R10.64] ;  /* 0x000000060a047981 */ /* 0x000ea4000c1e1d00 */
[----:B------:R0:W1:Y:S01]  /*02f0*/  MUFU.SQRT R25, R9 ;  /* 0x0000000900197308 */ /* 0x0000620000002000 */
[--C-:B----4-:R-:W-:Y:S01]  /*0300*/  FADD R12, R12, R8.reuse ;  /* 0x000000080c0c7221 */ /* 0x110fe20000000000 */
[--C-:B------:R-:W-:Y:S01]  /*0310*/  FADD R13, R13, R8.reuse ;  /* 0x000000080d0d7221 */ /* 0x100fe20000000000 */
[--C-:B------:R-:W-:Y:S01]  /*0320*/  FADD R14, R14, R8.reuse ;  /* 0x000000080e0e7221 */ /* 0x100fe20000000000 */
[--C-:B------:R-:W-:Y:S01]  /*0330*/  FADD R15, R15, R8.reuse ;  /* 0x000000080f0f7221 */ /* 0x100fe20000000000 */
[--C-:B------:R-:W-:Y:S01]  /*0340*/  FADD R20, R20, R8.reuse ;  /* 0x0000000814147221 */ /* 0x100fe20000000000 */
[--C-:B------:R-:W-:Y:S01]  /*0350*/  FADD R21, R21, R8.reuse ;  /* 0x0000000815157221 */ /* 0x100fe20000000000 */
[--C-:B------:R-:W-:Y:S01]  /*0360*/  FADD R22, R22, R8.reuse ;  /* 0x0000000816167221 */ /* 0x100fe20000000000 */
[----:B------:R-:W-:-:S02]  /*0370*/  FADD R23, R23, R8 ;  /* 0x0000000817177221 */ /* 0x000fc40000000000 */
[----:B0-----:R-:W4:Y:S01]  /*0380*/  LDG.E.128 R8, desc[UR6][R10.64+0x10] ;  /* 0x000010060a087981 */ /* 0x001f22000c1e1d00 */
[C---:B-1----:R-:W-:Y:S02]  /*0390*/  FSETP.GT.AND P0, PT, R25.reuse, 8.50705917302346158658e+37, PT ;  /* 0x7e8000001900780b */ /* 0x042fe40003f04000 */
[----:B------:R-:W-:-:S11]  /*03a0*/  FSETP.GEU.AND P1, PT, R25, 1.175494350822287508e-38, PT ;  /* 0x008000001900780b */ /* 0x000fd60003f2e000 */
[----:B------:R-:W-:-:S04]  /*03b0*/  @P0 FMUL R25, R25, 0.25 ;  /* 0x3e80000019190820 */ /* 0x000fc80000400000 */
[----:B------:R-:W-:-:S04]  /*03c0*/  @!P1 FMUL R25, R25, 16777216 ;  /* 0x4b80000019199820 */ /* 0x000fc80000400000 */
[----:B------:R-:W0:Y:S01]  /*03d0*/  MUFU.RCP R19, R25 ;  /* 0x0000001900137308 */ /* 0x000e220000001000 */
[----:B------:R5:W-:Y:S01]  /*03e0*/  STS.128 [R16], R12 ;  /* 0x0000000c10007388 */ /* 0x000be20000000c00 */
[----:B------:R-:W-:-:S03]  /*03f0*/  FSEL R28, R28, 1, P0 ;  /* 0x3f8000001c1c7808 */ /* 0x000fc60000000000 */
[----:B------:R1:W-:Y:S02]  /*0400*/  STS.128 [R16+0x10], R20 ;  /* 0x0000101410007388 */ /* 0x0003e40000000c00 */
[----:B------:R-:W-:-:S04]  /*0410*/  @!P1 FMUL R28, R28, 16777216 ;  /* 0x4b8000001c1c9820 */ /* 0x000fc80000400000 */
[----:B0-----:R-:W-:Y:S01]  /*0420*/  FMUL R19, R19, R28 ;  /* 0x0000001c13137220 */ /* 0x001fe20000400000 */
[C---:B-----5:R-:W-:Y:S01]  /*0430*/  FADD R13, -R24.reuse, R13 ;  /* 0x0000000d180d7221 */ /* 0x060fe20000000100 */
[C---:B------:R-:W-:Y:S01]  /*0440*/  FADD R12, -R24.reuse, R12 ;  /* 0x0000000c180c7221 */ /* 0x040fe20000000100 */
[C---:B------:R-:W-:Y:S01]  /*0450*/  FADD R14, -R24.reuse, R14 ;  /* 0x0000000e180e7221 */ /* 0x040fe20000000100 */
[C---:B------:R-:W-:Y:S01]  /*0460*/  FADD R15, -R24.reuse, R15 ;  /* 0x0000000f180f7221 */ /* 0x040fe20000000100 */
[C---:B-1----:R-:W-:Y:S01]  /*0470*/  FADD R21, -R24.reuse, R21 ;  /* 0x0000001518157221 */ /* 0x042fe20000000100 */
[C---:B------:R-:W-:Y:S01]  /*0480*/  FADD R22, -R24.reuse, R22 ;  /* 0x0000001618167221 */ /* 0x040fe20000000100 */
[C---:B------:R-:W-:Y:S01]  /*0490*/  FADD R23, -R24.reuse, R23 ;  /* 0x0000001718177221 */ /* 0x040fe20000000100 */
[----:B------:R-:W-:Y:S01]  /*04a0*/  FADD R24, -R24, R20 ;  /* 0x0000001418187221 */ /* 0x000fe20000000100 */
[C---:B------:R-:W-:Y:S01]  /*04b0*/  FMUL R3, R19.reuse, R13 ;  /* 0x0000000d13037220 */ /* 0x040fe20000400000 */
[C---:B------:R-:W-:Y:S01]  /*04c0*/  FMUL R13, R19.reuse, R21 ;  /* 0x00000015130d7220 */ /* 0x040fe20000400000 */
[C---:B------:R-:W-:Y:S01]  /*04d0*/  FMUL R12, R19.reuse, R12 ;  /* 0x0000000c130c7220 */ /* 0x040fe20000400000 */
[C---:B------:R-:W-:Y:S01]  /*04e0*/  FMUL R14, R19.reuse, R14 ;  /* 0x0000000e130e7220 */ /* 0x040fe20000400000 */
[C---:B------:R-:W-:Y:S01]  /*04f0*/  FMUL R15, R19.reuse, R15 ;  /* 0x0000000f130f7220 */ /* 0x040fe20000400000 */
[C---:B------:R-:W-:Y:S01]  /*0500*/  FMUL R22, R19.reuse, R22 ;  /* 0x0000001613167220 */ /* 0x040fe20000400000 */
[C---:B------:R-:W-:Y:S01]  /*0510*/  FMUL R24, R19.reuse, R24 ;  /* 0x0000001813187220 */ /* 0x040fe20000400000 */
[----:B------:R-:W-:Y:S01]  /*0520*/  FMUL R21, R19, R23 ;  /* 0x0000001713157220 */ /* 0x000fe20000400000 */
[C-C-:B---3--:R-:W-:Y:S01]  /*0530*/  FFMA R19, R18.reuse, R3, R2.reuse ;  /* 0x0000000312137223 */ /* 0x148fe20000000002 */
[----:B------:R-:W-:Y:S01]  /*0540*/  LEA R3, R29, UR4, 0x2 ;  /* 0x000000041d037c11 */ /* 0x000fe2000f8e10ff */
[C-C-:B------:R-:W-:Y:S01]  /*0550*/  FFMA R28, R18.reuse, R15, R2.reuse ;  /* 0x0000000f121c7223 */ /* 0x140fe20000000002 */
[C-C-:B------:R-:W-:Y:S01]  /*0560*/  FFMA R20, R18.reuse, R14, R2.reuse ;  /* 0x0000000e12147223 */ /* 0x140fe20000000002 */
[C-C-:B------:R-:W-:Y:S01]  /*0570*/  FFMA R25, R18.reuse, R12, R2.reuse ;  /* 0x0000000c12197223 */ /* 0x140fe20000000002 */
[C-C-:B------:R-:W-:Y:S01]  /*0580*/  FFMA R23, R18.reuse, R13, R2.reuse ;  /* 0x0000000d12177223 */ /* 0x140fe20000000002 */
[----:B------:R-:W-:Y:S01]  /*0590*/  BAR.SYNC.DEFER_BLOCKING 0x0 ;  /* 0x0000000000007b1d */ /* 0x000fe20000010000 */
[C-C-:B------:R-:W-:Y:S01]  /*05a0*/  FFMA R22, R18.reuse, R22, R2.reuse ;  /* 0x0000001612167223 */ /* 0x140fe20000000002 */
[C-C-:B------:R-:W-:Y:S01]  /*05b0*/  FFMA R21, R18.reuse, R21, R2.reuse ;  /* 0x0000001512157223 */ /* 0x140fe20000000002 */
[----:B------:R-:W-:-:S03]  /*05c0*/  FFMA R24, R18, R24, R2 ;  /* 0x0000001812187223 */ /* 0x000fc60000000002 */
[----:B------:R-:W-:Y:S01]  /*05d0*/  ULDC.64 UR4, c[0x0][0x210] ;  /* 0x0000840000047ab9 */ /* 0x000fe20000000a00 */
[----:B------:R-:W0:Y:S01]  /*05e0*/  LDS.128 R12, [R3] ;  /* 0x00000000030c7984 */ /* 0x000e220000000c00 */
[----:B------:R-:W-:-:S05]  /*05f0*/  LOP3.LUT R2, R17, R29, RZ, 0xfc, !PT ;  /* 0x0000001d11027212 */ /* 0x000fca00078efcff */
[----:B------:R-:W-:Y:S01]  /*0600*/  IMAD.WIDE R26, R2, 0x4, R26 ;  /* 0x00000004021a7825 */ /* 0x000fe200078e021a */
[----:B------:R-:W-:-:S03]  /*0610*/  SHF.R.S32.HI R17, RZ, 0x1f, R17 ;  /* 0x0000001fff117819 */ /* 0x000fc60000011411 */
[C---:B------:R-:W-:Y:S01]  /*0620*/  IMAD.SHL.U32 R18, R2.reuse, 0x4, RZ ;  /* 0x0000000402127824 */ /* 0x040fe200078e00ff */
[----:B0-----:R0:W-:Y:S04]  /*0630*/  STG.E.128 desc[UR6][R26.64], R12 ;  /* 0x0000000c1a007986 */ /* 0x0011e8000c101d06 */
[----:B------:R-:W1:Y:S01]  /*0640*/  LDS.128 R12, [R3+0x800] ;  /* 0x00080000030c7984 */ /* 0x000e620000000c00 */
[----:B------:R-:W-:Y:S02]  /*0650*/  SHF.L.U64.HI R17, R2, 0x2, R17 ;  /* 0x0000000202117819 */ /* 0x000fe40000010211 */
[----:B0-----:R-:W-:-:S04]  /*0660*/  IADD3 R26, P2, R18, UR4, RZ ;  /* 0x00000004121a7c10 */ /* 0x001fc8000ff5e0ff */
[----:B------:R-:W-:Y:S01]  /*0670*/  IADD3.X R27, R17, UR5, RZ, P2, !PT ;  /* 0x00000005111b7c10 */ /* 0x000fe200097fe4ff */
[----:B------:R-:W-:Y:S01]  /*0680*/  ULDC.64 UR4, c[0x0][0x248] ;  /* 0x0000920000047ab9 */ /* 0x000fe20000000a00 */
[----:B------:R-:W-:Y:S02]  /*0690*/  FSETP.GEU.AND P6, PT, R19, RZ, PT ;  /* 0x000000ff1300720b */ /* 0x000fe40003fce000 */
[----:B------:R-:W-:Y:S02]  /*06a0*/  FSETP.GEU.AND P0, PT, R25, RZ, PT ;  /* 0x000000ff1900720b */ /* 0x000fe40003f0e000 */
[----:B------:R-:W-:Y:S02]  /*06b0*/  FSEL R19, R19, RZ, P6 ;  /* 0x000000ff13137208 */ /* 0x000fe40003000000 */
[----:B------:R-:W-:Y:S02]  /*06c0*/  FSETP.GEU.AND P1, PT, R28, RZ, PT ;  /* 0x000000ff1c00720b */ /* 0x000fe40003f2e000 */
[----:B------:R-:W-:Y:S01]  /*06d0*/  FSETP.GEU.AND P5, PT, R20, RZ, PT ;  /* 0x000000ff1400720b */ /* 0x000fe20003fae000 */
[----:B-1----:R0:W-:Y:S01]  /*06e0*/  STG.E.128 desc[UR6][R26.64+0x800], R12 ;  /* 0x0008000c1a007986 */ /* 0x0021e2000c101d06 */
[----:B------:R-:W-:-:S02]  /*06f0*/  FSETP.GEU.AND P4, PT, R24, RZ, PT ;  /* 0x000000ff1800720b */ /* 0x000fc40003f8e000 */
[----:B------:R-:W-:Y:S02]  /*0700*/  FSETP.GEU.AND P3, PT, R23, RZ, PT ;  /* 0x000000ff1700720b */ /* 0x000fe40003f6e000 */
[----:B------:R-:W-:Y:S02]  /*0710*/  FSETP.GEU.AND P2, PT, R22, RZ, PT ;  /* 0x000000ff1600720b */ /* 0x000fe40003f4e000 */
[----:B------:R-:W-:Y:S02]  /*0720*/  FSETP.GEU.AND P6, PT, R21, RZ, PT ;  /* 0x000000ff1500720b */ /* 0x000fe40003fce000 */
[----:B------:R-:W-:Y:S02]  /*0730*/  FSEL R25, R25, RZ, P0 ;  /* 0x000000ff19197208 */ /* 0x000fe40000000000 */
[----:B------:R-:W-:Y:S02]  /*0740*/  FSEL R28, R28, RZ, P1 ;  /* 0x000000ff1c1c7208 */ /* 0x000fe40000800000 */
[----:B------:R-:W-:-:S02]  /*0750*/  FSEL R20, R20, RZ, P5 ;  /* 0x000000ff14147208 */ /* 0x000fc40002800000 */
[----:B0-----:R-:W-:Y:S02]  /*0760*/  FSEL R12, R24, RZ, P4 ;  /* 0x000000ff180c7208 */ /* 0x001fe40002000000 */
[----:B------:R-:W-:Y:S02]  /*0770*/  FSEL R13, R23, RZ, P3 ;  /* 0x000000ff170d7208 */ /* 0x000fe40001800000 */
[----:B------:R-:W-:Y:S02]  /*0780*/  FSEL R14, R22, RZ, P2 ;  /* 0x000000ff160e7208 */ /* 0x000fe40001000000 */
[----:B------:R-:W-:Y:S01]  /*0790*/  FSEL R15, R21, RZ, P6 ;  /* 0x000000ff150f7208 */ /* 0x000fe20003000000 */
[----:B------:R-:W0:Y:S01]  /*07a0*/  LDC.64 R22, c[0x0][0x248] ;  /* 0x00009200ff167b82 */ /* 0x000e220000000a00 */
[----:B------:R-:W-:Y:S02]  /*07b0*/  FSETP.GTU.AND P0, PT, R28, RZ, PT ;  /* 0x000000ff1c00720b */ /* 0x000fe40003f0c000 */
[----:B------:R-:W-:-:S02]  /*07c0*/  FSETP.GTU.AND P3, PT, R20, RZ, PT ;  /* 0x000000ff1400720b */ /* 0x000fc40003f6c000 */
[----:B------:R-:W-:Y:S02]  /*07d0*/  FSETP.GTU.AND P2, PT, R19, RZ, PT ;  /* 0x000000ff1300720b */ /* 0x000fe40003f4c000 */
[----:B------:R-:W-:Y:S02]  /*07e0*/  FSETP.GTU.AND P4, PT, R14, RZ, PT ;  /* 0x000000ff0e00720b */ /* 0x000fe40003f8c000 */
[----:B------:R-:W-:Y:S01]  /*07f0*/  FSETP.GTU.AND P1, PT, R25, RZ, PT ;  /* 0x000000ff1900720b */ /* 0x000fe20003f2c000 */
[----:B0-----:R-:W-:-:S04]  /*0800*/  IMAD.WIDE R22, R2, 0x4, R22 ;  /* 0x0000000402167825 */ /* 0x001fc800078e0216 */
[----:B--2---:R-:W-:Y:S01]  /*0810*/  FADD R4, R4, R25 ;  /* 0x0000001904047221 */ /* 0x004fe20000000000 */
[----:B------:R-:W-:Y:S01]  /*0820*/  FADD R7, R7, R28 ;  /* 0x0000001c07077221 */ /* 0x000fe20000000000 */
[----:B------:R-:W-:Y:S01]  /*0830*/  FADD R5, R5, R19 ;  /* 0x0000001305057221 */ /* 0x000fe20000000000 */
[----:B------:R-:W-:Y:S01]  /*0840*/  FADD R6, R6, R20 ;  /* 0x0000001406067221 */ /* 0x000fe20000000000 */
[----:B------:R-:W-:Y:S01]  /*0850*/  BAR.SYNC.DEFER_BLOCKING 0x0 ;  /* 0x0000000000007b1d */ /* 0x000fe20000010000 */
[----:B----4-:R-:W-:Y:S01]  /*0860*/  FADD R8, R8, R12 ;  /* 0x0000000c08087221 */ /* 0x010fe20000000000 */
[----:B------:R-:W-:Y:S01]  /*0870*/  FADD R9, R9, R13 ;  /* 0x0000000d09097221 */ /* 0x000fe20000000000 */
[----:B------:R-:W-:Y:S01]  /*0880*/  FADD R10, R10, R14 ;  /* 0x0000000e0a0a7221 */ /* 0x000fe20000000000 */
[----:B------:R-:W-:Y:S02]  /*0890*/  FADD R11, R11, R15 ;  /* 0x0000000f0b0b7221 */ /* 0x000fe40000000000 */
[----:B------:R-:W-:Y:S04]  /*08a0*/  STS.128 [R16], R4 ;  /* 0x0000000410007388 */ /* 0x000fe80000000c00 */
[----:B------:R0:W-:Y:S01]  /*08b0*/  STS.128 [R16+0x10], R8 ;  /* 0x0000100810007388 */ /* 0x0001e20000000c00 */
[----:B------:R-:W-:Y:S01]  /*08c0*/  BAR.SYNC.DEFER_BLOCKING 0x0 ;  /* 0x0000000000007b1d */ /* 0x000fe20000010000 */
[----:B------:R-:W-:-:S02]  /*08d0*/  SEL R14, RZ, 0x1, P0 ;  /* 0x00000001ff0e7807 */ /* 0x000fc40000000000 */
[----:B------:R-:W-:-:S03]  /*08e0*/  SEL R19, RZ, 0x1, P3 ;  /* 0x00000001ff137807 */ /* 0x000fc60001800000 */
[----:B------:R-:W1:Y:S04]  /*08f0*/  LDS.128 R4, [R3] ;  /* 0x0000000003047984 */ /* 0x000e680000000c00 */
[----:B------:R2:W3:Y:S01]  /*0900*/  LDS.128 R8, [R3+0x800] ;  /* 0x0008000003087984 */ /* 0x0004e20000000c00 */
[----:B------:R-:W-:Y:S02]  /*0910*/  FSETP.GTU.AND P0, PT, R15, RZ, PT ;  /* 0x000000ff0f00720b */ /* 0x000fe40003f0c000 */
[----:B------:R-:W-:Y:S02]  /*0920*/  PRMT R14, R19, 0x3340, R14 ;  /* 0x00003340130e7816 */ /* 0x000fe4000000000e */
[----:B------:R-:W-:Y:S02]  /*0930*/  SEL R15, RZ, 0x1, P2 ;  /* 0x00000001ff0f7807 */ /* 0x000fe40001000000 */
[----:B0-----:R-:W-:-:S02]  /*0940*/  SEL R16, RZ, 0x1, P1 ;  /* 0x00000001ff107807 */ /* 0x001fc40000800000 */
[----:B------:R-:W-:Y:S02]  /*0950*/  SEL R19, RZ, 0x1, P0 ;  /* 0x00000001ff137807 */ /* 0x000fe40000000000 */
[----:B------:R-:W-:Y:S02]  /*0960*/  FSETP.GTU.AND P1, PT, R13, RZ, PT ;  /* 0x000000ff0d00720b */ /* 0x000fe40003f2c000 */
[----:B------:R-:W-:Y:S02]  /*0970*/  FSETP.GTU.AND P0, PT, R12, RZ, PT ;  /* 0x000000ff0c00720b */ /* 0x000fe40003f0c000 */
[----:B--2---:R-:W-:Y:S02]  /*0980*/  PRMT R3, R16, 0x3340, R15 ;  /* 0x0000334010037816 */ /* 0x004fe4000000000f */
[----:B------:R-:W-:Y:S02]  /*0990*/  SEL R20, RZ, 0x1, P4 ;  /* 0x00000001ff147807 */ /* 0x000fe40002000000 */
[----:B------:R-:W-:-:S02]  /*09a0*/  SEL R13, RZ, 0x1, P1 ;  /* 0x00000001ff0d7807 */ /* 0x000fc40000800000 */
[----:B------:R-:W-:Y:S02]  /*09b0*/  SEL R16, RZ, 0x1, P0 ;  /* 0x00000001ff107807 */ /* 0x000fe40000000000 */
[----:B------:R-:W-:Y:S02]  /*09c0*/  IADD3 R18, P0, R18, UR4, RZ ;  /* 0x0000000412127c10 */ /* 0x000fe4000ff1e0ff */
[----:B------:R-:W-:Y:S02]  /*09d0*/  PRMT R15, R20, 0x3340, R19 ;  /* 0x00003340140f7816 */ /* 0x000fe40000000013 */
[----:B------:R-:W-:Y:S02]  /*09e0*/  IADD3 R12, P1, R0, UR8, RZ ;  /* 0x00000008000c7c10 */ /* 0x000fe4000ff3e0ff */
[----:B------:R-:W-:Y:S02]  /*09f0*/  PRMT R16, R16, 0x3340, R13 ;  /* 0x0000334010107816 */ /* 0x000fe4000000000d */
[----:B------:R-:W-:-:S02]  /*0a00*/  IADD3.X R19, R17, UR5, RZ, P0, !PT ;  /* 0x0000000511137c10 */ /* 0x000fc400087fe4ff */
[----:B------:R-:W-:Y:S02]  /*0a10*/  LEA.HI.X.SX32 R13, R0, UR9, 0x1, P1 ;  /* 0x00000009000d7c11 */ /* 0x000fe400088f0eff */
[----:B------:R-:W-:Y:S02]  /*0a20*/  PRMT R14, R3, 0x5410, R14 ;  /* 0x00005410030e7816 */ /* 0x000fe4000000000e */
[----:B------:R-:W-:Y:S01]  /*0a30*/  PRMT R15, R16, 0x5410, R15 ;  /* 0x00005410100f7816 */ /* 0x000fe2000000000f */
[----:B-1----:R-:W-:Y:S04]  /*0a40*/  STG.E.128 desc[UR6][R22.64], R4 ;  /* 0x0000000416007986 */ /* 0x002fe8000c101d06 */
[----:B---3--:R-:W-:Y:S04]  /*0a50*/  STG.E.128 desc[UR6][R18.64+0x800], R8 ;  /* 0x0008000812007986 */ /* 0x008fe8000c101d06 */
[----:B------:R-:W-:Y:S01]  /*0a60*/  STG.E.64 desc[UR6][R12.64], R14 ;  /* 0x0000000e0c007986 */ /* 0x000fe2000c101b06 */
[----:B------:R-:W-:Y:S05]  /*0a70*/  EXIT ;  /* 0x000000000000794d */ /* 0x000fea0003800000 */
.L_x_0:
[----:B------:R-:W-:-:S00]  /*0a80*/  BRA `(.L_x_0) ;  /* 0xfffffffc00fc7947 */ /* 0x000fc0000383ffff */
[----:B------:R-:W-:-:S00]  /*0a90*/  NOP ;  /* 0x0000000000007918 */ /* 0x000fc00000000000 */
        /* <DEDUP_REMOVED lines=14> */
.L_x_1:


//--------------------- .nv.global.init           --------------------------
	.section	.nv.global.init,"aw",@progbits
.nv.global.init:
	.type		_$_str,@object
	.size		_$_str,(_$_str_$_2 - _$_str)
_$_str:
        /*0000*/ 	.byte	0x5f, 0x5f, 0x43, 0x55, 0x44, 0x41, 0x5f, 0x46, 0x54, 0x5a, 0x00
	.type		_$_str_$_2,@object
	.size		_$_str_$_2,(.L_1 - _$_str_$_2)
_$_str_$_2:
        /*000b*/ 	.byte	0x5f, 0x5f, 0x43, 0x55, 0x44, 0x41, 0x5f, 0x50, 0x52, 0x45, 0x43, 0x5f, 0x53, 0x51, 0x52, 0x54
        /*001b*/ 	.byte	0x00
.L_1:


//--------------------- .nv.shared.triton_poi_fused__native_batch_norm_legit_no_training_add_convolution_relu_threshold_backward_18 --------------------------
	.section	.nv.shared.triton_poi_fused__native_batch_norm_legit_no_training_add_convolution_relu_threshold_backward_18,"aw",@nobits
	.sectionflags	@""
	.align	16
	.zero		1024


//--------------------- .nv.constant0.triton_poi_fused__native_batch_norm_legit_no_training_add_convolution_relu_threshold_backward_18 --------------------------
	.section	.nv.constant0.triton_poi_fused__native_batch_norm_legit_no_training_add_convolution_relu_threshold_backward_18,"a",@progbits
	.sectionflags	@""
	.align	4
.nv.constant0.triton_poi_fused__native_batch_norm_legit_no_training_add_convolution_relu_threshold_backward_18:
	.zero		604
